//
// Generated by NVIDIA NVVM Compiler
//
// Compiler Build ID: CL-36424714
// Cuda compilation tools, release 13.0, V13.0.88
// Based on NVVM 20.0.0
//

.version 9.0
.target sm_100
.address_size 64

	// .globl	_Z10stepKernelPKhPh
// _ZZ10stepKernelPKhPhE4tile has been demoted

.visible .entry _Z10stepKernelPKhPh(
	.param .u64 .ptr .align 1 _Z10stepKernelPKhPh_param_0,
	.param .u64 .ptr .align 1 _Z10stepKernelPKhPh_param_1
)
{
	.reg .pred 	%p<21>;
	.reg .b16 	%rs<4>;
	.reg .b32 	%r<37>;
	.reg .b64 	%rd<9>;
	// demoted variable
	.shared .align 1 .b8 _ZZ10stepKernelPKhPhE4tile[256];
	ld.param.u64 	%rd2, [_Z10stepKernelPKhPh_param_0];
	ld.param.u64 	%rd1, [_Z10stepKernelPKhPh_param_1];
	cvta.to.global.u64 	%rd3, %rd2;
	mov.u32 	%r3, %ctaid.x;
	mov.u32 	%r4, %tid.x;
	mad.lo.s32 	%r5, %r3, 14, %r4;
	add.s32 	%r6, %r5, -15;
	mov.u32 	%r7, %ctaid.y;
	mov.u32 	%r8, %tid.y;
	mad.lo.s32 	%r9, %r7, 14, %r8;
	add.s32 	%r11, %r9, -15;
	setp.lt.u32 	%p1, %r9, 15;
	setp.gt.u32 	%p2, %r11, 9;
	selp.b32 	%r12, -10, 0, %p2;
	selp.b32 	%r13, 10, %r12, %p1;
	add.s32 	%r14, %r13, %r11;
	setp.lt.s32 	%p3, %r6, 0;
	setp.gt.u32 	%p4, %r6, 9;
	selp.b32 	%r15, -10, 0, %p4;
	selp.b32 	%r16, 10, %r15, %p3;
	add.s32 	%r17, %r16, %r6;
	mad.lo.s32 	%r1, %r14, 10, %r17;
	cvt.s64.s32 	%rd4, %r1;
	add.s64 	%rd5, %rd3, %rd4;
	ld.global.u8 	%rs1, [%rd5];
	shl.b32 	%r18, %r8, 4;
	mov.u32 	%r19, _ZZ10stepKernelPKhPhE4tile;
	add.s32 	%r20, %r19, %r18;
	add.s32 	%r2, %r20, %r4;
	st.shared.u8 	[%r2], %rs1;
	setp.gt.s32 	%p5, %r6, 9;
	setp.gt.u32 	%p6, %r9, 24;
	or.pred  	%p7, %p5, %p6;
	setp.eq.s32 	%p8, %r4, 0;
	or.pred  	%p9, %p8, %p7;
	setp.eq.s32 	%p10, %r8, 0;
	or.pred  	%p11, %p10, %p9;
	setp.gt.u32 	%p12, %r4, 14;
	or.pred  	%p13, %p12, %p11;
	setp.gt.u32 	%p14, %r8, 14;
	or.pred  	%p15, %p14, %p13;
	@%p15 bra 	$L__BB0_2;
	cvta.to.global.u64 	%rd7, %rd1;
	bar.sync 	0;
	ld.shared.u8 	%r21, [%r2+-16];
	ld.shared.u8 	%r22, [%r2+-15];
	ld.shared.u8 	%r23, [%r2+-17];
	ld.shared.u8 	%r24, [%r2+1];
	ld.shared.u8 	%r25, [%r2+-1];
	ld.shared.u8 	%r26, [%r2+16];
	ld.shared.u8 	%r27, [%r2+17];
	ld.shared.u8 	%r28, [%r2+15];
	add.s32 	%r29, %r22, %r21;
	add.s32 	%r30, %r29, %r23;
	add.s32 	%r31, %r30, %r24;
	add.s32 	%r32, %r31, %r25;
	add.s32 	%r33, %r32, %r26;
	add.s32 	%r34, %r33, %r27;
	add.s32 	%r35, %r34, %r28;
	ld.shared.u8 	%rs2, [%r2];
	setp.ne.s16 	%p16, %rs2, 0;
	setp.eq.s32 	%p17, %r35, 2;
	and.pred  	%p18, %p16, %p17;
	setp.eq.s32 	%p19, %r35, 3;
	or.pred  	%p20, %p18, %p19;
	selp.u16 	%rs3, 1, 0, %p20;
	add.s64 	%rd8, %rd7, %rd4;
	st.global.u8 	[%rd8], %rs3;
$L__BB0_2:
	ret;

}


// ===== COMPILED SASS (sm_100) =====

	.target	sm_100

	.elftype	@"ET_EXEC"


//--------------------- .note.nv.tkinfo           --------------------------
	.section	.note.nv.tkinfo,"",@"SHT_NOTE"
	.sectionflags	@"SHF_NOTE_NV_TKINFO"
	.tkinfo
        /*0018*/ 	.word	0x00000002
        /*0030*/ 	.string	""
        /*0030*/ 	.string	"ptxas"
        /*0030*/ 	.string	"Cuda compilation tools, release 13.0, V13.0.88"
        /*0030*/ 	.string	"Build cuda_13.0.r13.0/compiler.36424714_0"
        /*0030*/ 	.string	"-arch sm_100 -m 64 "



//--------------------- .note.nv.cuinfo           --------------------------
	.section	.note.nv.cuinfo,"",@"SHT_NOTE"
	.sectionflags	@"SHF_NOTE_NV_CUINFO"
        /*0018*/ 	.short	0x0002
        /*001a*/ 	.short	0x0064
        /*001c*/ 	.short	0x0082
	.zero		2


//--------------------- .nv.info                  --------------------------
	.section	.nv.info,"",@"SHT_CUDA_INFO"
	.align	4


	//----- nvinfo : EIATTR_REGCOUNT
	.align		4
        /*0000*/ 	.byte	0x04, 0x2f
        /*0002*/ 	.short	(.L_1 - .L_0)
	.align		4
.L_0:
        /*0004*/ 	.word	index@(_Z10stepKernelPKhPh)
        /*0008*/ 	.word	0x0000000f


	//----- nvinfo : EIATTR_FRAME_SIZE
	.align		4
.L_1:
        /*000c*/ 	.byte	0x04, 0x11
        /*000e*/ 	.short	(.L_3 - .L_2)
	.align		4
.L_2:
        /*0010*/ 	.word	index@(_Z10stepKernelPKhPh)
        /*0014*/ 	.word	0x00000000


	//----- nvinfo : EIATTR_MIN_STACK_SIZE
	.align		4
.L_3:
        /*0018*/ 	.byte	0x04, 0x12
        /*001a*/ 	.short	(.L_5 - .L_4)
	.align		4
.L_4:
        /*001c*/ 	.word	index@(_Z10stepKernelPKhPh)
        /*0020*/ 	.word	0x00000000
.L_5:


//--------------------- .nv.compat                --------------------------
	.section	.nv.compat,"",@"SHT_CUDA_COMPAT_INFO"
	.align	4
        /*0000*/ 	.byte	0x02, 0x09, 0x00, 0x00, 0x02, 0x02, 0x01, 0x00, 0x02, 0x05, 0x05, 0x00, 0x03, 0x07, 0x01, 0x01
        /*0010*/ 	.byte	0x02, 0x03, 0x00, 0x00, 0x02, 0x06, 0x01, 0x00, 0x04, 0x0b, 0x08, 0x00, 0x09, 0x00, 0x00, 0x00
        /*0020*/ 	.byte	0x00, 0x00, 0x00, 0x00


//--------------------- .nv.info._Z10stepKernelPKhPh --------------------------
	.section	.nv.info._Z10stepKernelPKhPh,"",@"SHT_CUDA_INFO"
	.sectionflags	@""
	.align	4


	//----- nvinfo : EIATTR_CUDA_API_VERSION
	.align		4
        /*0000*/ 	.byte	0x04, 0x37
        /*0002*/ 	.short	(.L_7 - .L_6)
.L_6:
        /*0004*/ 	.word	0x00000082


	//----- nvinfo : EIATTR_KPARAM_INFO
	.align		4
.L_7:
        /*0008*/ 	.byte	0x04, 0x17
        /*000a*/ 	.short	(.L_9 - .L_8)
.L_8:
        /*000c*/ 	.word	0x00000000
        /*0010*/ 	.short	0x0001
        /*0012*/ 	.short	0x0008
        /*0014*/ 	.byte	0x00, 0xf5, 0x21, 0x00


	//----- nvinfo : EIATTR_KPARAM_INFO
	.align		4
.L_9:
        /*0018*/ 	.byte	0x04, 0x17
        /*001a*/ 	.short	(.L_11 - .L_10)
.L_10:
        /*001c*/ 	.word	0x00000000
        /*0020*/ 	.short	0x0000
        /*0022*/ 	.short	0x0000
        /*0024*/ 	.byte	0x00, 0xf5, 0x21, 0x00


	//----- nvinfo : EIATTR_SPARSE_MMA_MASK
	.align		4
.L_11:
        /*0028*/ 	.byte	0x03, 0x50
        /*002a*/ 	.short	0x0000


	//----- nvinfo : EIATTR_MAXREG_COUNT
	.align		4
        /*002c*/ 	.byte	0x03, 0x1b
        /*002e*/ 	.short	0x00ff


	//----- nvinfo : EIATTR_NUM_BARRIERS
	.align		4
        /*0030*/ 	.byte	0x02, 0x4c
        /*0032*/ 	.byte	0x01
	.zero		1


	//----- nvinfo : EIATTR_MERCURY_ISA_VERSION
	.align		4
        /*0034*/ 	.byte	0x03, 0x5f
        /*0036*/ 	.short	0x0101


	//----- nvinfo : EIATTR_VRC_CTA_INIT_COUNT
	.align		4
        /*0038*/ 	.byte	0x02, 0x4a
	.zero		1
	.zero		1


	//----- nvinfo : EIATTR_EXIT_INSTR_OFFSETS
	.align		4
        /*003c*/ 	.byte	0x04, 0x1c
        /*003e*/ 	.short	(.L_13 - .L_12)


	//   ....[0]....
.L_12:
        /*0040*/ 	.word	0x00000260


	//   ....[1]....
        /*0044*/ 	.word	0x000003d0


	//----- nvinfo : EIATTR_CBANK_PARAM_SIZE
	.align		4
.L_13:
        /*0048*/ 	.byte	0x03, 0x19
        /*004a*/ 	.short	0x0010


	//----- nvinfo : EIATTR_PARAM_CBANK
	.align		4
        /*004c*/ 	.byte	0x04, 0x0a
        /*004e*/ 	.short	(.L_15 - .L_14)
	.align		4
.L_14:
        /*0050*/ 	.word	index@(.nv.constant0._Z10stepKernelPKhPh)
        /*0054*/ 	.short	0x0380
        /*0056*/ 	.short	0x0010


	//----- nvinfo : EIATTR_SW_WAR
	.align		4
.L_15:
        /*0058*/ 	.byte	0x04, 0x36
        /*005a*/ 	.short	(.L_17 - .L_16)
.L_16:
        /*005c*/ 	.word	0x00000008
.L_17:


//--------------------- .nv.callgraph             --------------------------
	.section	.nv.callgraph,"",@"SHT_CUDA_CALLGRAPH"
	.align	4
	.sectionentsize	8
	.align		4
        /*0000*/ 	.word	0x00000000
	.align		4
        /*0004*/ 	.word	0xffffffff
	.align		4
        /*0008*/ 	.word	0x00000000
	.align		4
        /*000c*/ 	.word	0xfffffffe
	.align		4
        /*0010*/ 	.word	0x00000000
	.align		4
        /*0014*/ 	.word	0xfffffffd
	.align		4
        /*0018*/ 	.word	0x00000000
	.align		4
        /*001c*/ 	.word	0xfffffffc


//--------------------- .text._Z10stepKernelPKhPh --------------------------
	.section	.text._Z10stepKernelPKhPh,"ax",@progbits
	.align	128
        .global         _Z10stepKernelPKhPh
        .type           _Z10stepKernelPKhPh,@function
        .size           _Z10stepKernelPKhPh,(.L_x_1 - _Z10stepKernelPKhPh)
        .other          _Z10stepKernelPKhPh,@"STO_CUDA_ENTRY STV_DEFAULT"
_Z10stepKernelPKhPh:
.text._Z10stepKernelPKhPh:
[----:B------:R-:W-:Y:S01]  /*0000*/  LDC R1, c[0x0][0x37c] ;  /* 0x0000df00ff017b82 */ /* 0x000fe20000000800 */
[----:B------:R-:W0:Y:S01]  /*0010*/  S2R R4, SR_CTAID.Y ;  /* 0x0000000000047919 */ /* 0x000e220000002600 */
[----:B------:R-:W1:Y:S01]  /*0020*/  LDCU.64 UR4, c[0x0][0x380] ;  /* 0x00007000ff0477ac */ /* 0x000e620008000a00 */
[----:B------:R-:W0:Y:S01]  /*0030*/  S2R R9, SR_TID.Y ;  /* 0x0000000000097919 */ /* 0x000e220000002200 */
[----:B------:R-:W2:Y:S01]  /*0040*/  LDCU.64 UR6, c[0x0][0x358] ;  /* 0x00006b00ff0677ac */ /* 0x000ea20008000a00 */
[----:B------:R-:W3:Y:S01]  /*0050*/  S2R R0, SR_CTAID.X ;  /* 0x0000000000007919 */ /* 0x000ee20000002500 */
[----:B------:R-:W3:Y:S01]  /*0060*/  S2R R7, SR_TID.X ;  /* 0x0000000000077919 */ /* 0x000ee20000002100 */
[----:B0-----:R-:W-:-:S04]  /*0070*/  IMAD R4, R4, 0xe, R9 ;  /* 0x0000000e04047824 */ /* 0x001fc800078e0209 */
[C---:B------:R-:W-:Y:S01]  /*0080*/  VIADD R2, R4.reuse, 0xfffffff1 ;  /* 0xfffffff104027836 */ /* 0x040fe20000000000 */
[----:B------:R-:W-:Y:S01]  /*0090*/  ISETP.GE.U32.AND P2, PT, R4, 0xf, PT ;  /* 0x0000000f0400780c */ /* 0x000fe20003f46070 */
[----:B---3--:R-:W-:-:S03]  /*00a0*/  IMAD R0, R0, 0xe, R7 ;  /* 0x0000000e00007824 */ /* 0x008fc600078e0207 */
[----:B------:R-:W-:Y:S01]  /*00b0*/  ISETP.GT.U32.AND P0, PT, R2, 0x9, PT ;  /* 0x000000090200780c */ /* 0x000fe20003f04070 */
[----:B------:R-:W-:-:S03]  /*00c0*/  VIADD R0, R0, 0xfffffff1 ;  /* 0xfffffff100007836 */ /* 0x000fc60000000000 */
[----:B------:R-:W-:Y:S02]  /*00d0*/  SEL R3, RZ, 0xfffffff6, !P0 ;  /* 0xfffffff6ff037807 */ /* 0x000fe40004000000 */
[C---:B------:R-:W-:Y:S02]  /*00e0*/  ISETP.GT.U32.AND P1, PT, R0.reuse, 0x9, PT ;  /* 0x000000090000780c */ /* 0x040fe40003f24070 */
[----:B------:R-:W-:Y:S02]  /*00f0*/  ISETP.GE.AND P3, PT, R0, RZ, PT ;  /* 0x000000ff0000720c */ /* 0x000fe40003f66270 */
[----:B------:R-:W-:Y:S02]  /*0100*/  SEL R5, RZ, 0xfffffff6, !P1 ;  /* 0xfffffff6ff057807 */ /* 0x000fe40004800000 */
[----:B------:R-:W-:Y:S02]  /*0110*/  SEL R3, R3, 0xa, P2 ;  /* 0x0000000a03037807 */ /* 0x000fe40001000000 */
[----:B------:R-:W-:-:S03]  /*0120*/  SEL R5, R5, 0xa, P3 ;  /* 0x0000000a05057807 */ /* 0x000fc60001800000 */
[----:B------:R-:W-:Y:S02]  /*0130*/  IMAD.IADD R3, R2, 0x1, R3 ;  /* 0x0000000102037824 */ /* 0x000fe400078e0203 */
[----:B------:R-:W-:-:S04]  /*0140*/  IMAD.IADD R2, R0, 0x1, R5 ;  /* 0x0000000100027824 */ /* 0x000fc800078e0205 */
[----:B------:R-:W-:-:S05]  /*0150*/  IMAD R5, R3, 0xa, R2 ;  /* 0x0000000a03057824 */ /* 0x000fca00078e0202 */
[----:B------:R-:W-:Y:S02]  /*0160*/  SHF.R.S32.HI R12, RZ, 0x1f, R5 ;  /* 0x0000001fff0c7819 */ /* 0x000fe40000011405 */
[----:B-1----:R-:W-:-:S04]  /*0170*/  IADD3 R2, P0, PT, R5, UR4, RZ ;  /* 0x0000000405027c10 */ /* 0x002fc8000ff1e0ff */
[----:B------:R-:W-:-:S05]  /*0180*/  IADD3.X R3, PT, PT, R12, UR5, RZ, P0, !PT ;  /* 0x000000050c037c10 */ /* 0x000fca00087fe4ff */
[----:B--2---:R-:W2:Y:S01]  /*0190*/  LDG.E.U8 R2, desc[UR6][R2.64] ;  /* 0x0000000602027981 */ /* 0x004ea2000c1e1100 */
[----:B------:R-:W0:Y:S01]  /*01a0*/  S2UR UR5, SR_CgaCtaId ;  /* 0x00000000000579c3 */ /* 0x000e220000008800 */
[----:B------:R-:W-:Y:S01]  /*01b0*/  ISETP.GT.U32.AND P0, PT, R4, 0x18, PT ;  /* 0x000000180400780c */ /* 0x000fe20003f04070 */
[----:B------:R-:W-:-:S03]  /*01c0*/  UMOV UR4, 0x400 ;  /* 0x0000040000047882 */ /* 0x000fc60000000000 */
[----:B------:R-:W-:-:S04]  /*01d0*/  ISETP.GT.OR P0, PT, R0, 0x9, P0 ;  /* 0x000000090000780c */ /* 0x000fc80000704670 */
[----:B------:R-:W-:-:S04]  /*01e0*/  ISETP.EQ.OR P0, PT, R7, RZ, P0 ;  /* 0x000000ff0700720c */ /* 0x000fc80000702670 */
[----:B------:R-:W-:-:S04]  /*01f0*/  ISETP.EQ.OR P0, PT, R9, RZ, P0 ;  /* 0x000000ff0900720c */ /* 0x000fc80000702670 */
[----:B------:R-:W-:-:S04]  /*0200*/  ISETP.GT.U32.OR P0, PT, R7, 0xe, P0 ;  /* 0x0000000e0700780c */ /* 0x000fc80000704470 */
[----:B------:R-:W-:Y:S01]  /*0210*/  ISETP.GT.U32.OR P0, PT, R9, 0xe, P0 ;  /* 0x0000000e0900780c */ /* 0x000fe20000704470 */
[----:B0-----:R-:W-:-:S06]  /*0220*/  ULEA UR4, UR5, UR4, 0x18 ;  /* 0x0000000405047291 */ /* 0x001fcc000f8ec0ff */
[----:B------:R-:W-:-:S05]  /*0230*/  LEA R0, R9, UR4, 0x4 ;  /* 0x0000000409007c11 */ /* 0x000fca000f8e20ff */
[----:B------:R-:W-:-:S05]  /*0240*/  IMAD.IADD R7, R0, 0x1, R7 ;  /* 0x0000000100077824 */ /* 0x000fca00078e0207 */
[----:B--2---:R0:W-:Y:S01]  /*0250*/  STS.U8 [R7], R2 ;  /* 0x0000000207007388 */ /* 0x0041e20000000000 */
[----:B------:R-:W-:Y:S05]  /*0260*/  @P0 EXIT ;  /* 0x000000000000094d */ /* 0x000fea0003800000 */
[----:B------:R-:W-:Y:S06]  /*0270*/  BAR.SYNC.DEFER_BLOCKING 0x0 ;  /* 0x0000000000007b1d */ /* 0x000fec0000010000 */
[----:B------:R-:W1:Y:S01]  /*0280*/  LDCU.64 UR4, c[0x0][0x388] ;  /* 0x00007100ff0477ac */ /* 0x000e620008000a00 */
[----:B------:R-:W-:Y:S04]  /*0290*/  LDS.U8 R0, [R7+-0x10] ;  /* 0xfffff00007007984 */ /* 0x000fe80000000000 */
[----:B------:R-:W-:Y:S04]  /*02a0*/  LDS.U8 R3, [R7+-0xf] ;  /* 0xfffff10007037984 */ /* 0x000fe80000000000 */
[----:B0-----:R-:W0:Y:S04]  /*02b0*/  LDS.U8 R2, [R7+-0x11] ;  /* 0xffffef0007027984 */ /* 0x001e280000000000 */
[----:B------:R-:W-:Y:S04]  /*02c0*/  LDS.U8 R4, [R7+0x1] ;  /* 0x0000010007047984 */ /* 0x000fe80000000000 */
[----:B------:R-:W2:Y:S04]  /*02d0*/  LDS.U8 R9, [R7+-0x1] ;  /* 0xffffff0007097984 */ /* 0x000ea80000000000 */
[----:B------:R-:W-:Y:S04]  /*02e0*/  LDS.U8 R6, [R7+0x10] ;  /* 0x0000100007067984 */ /* 0x000fe80000000000 */
[----:B------:R-:W3:Y:S04]  /*02f0*/  LDS.U8 R11, [R7+0x11] ;  /* 0x00001100070b7984 */ /* 0x000ee80000000000 */
[----:B------:R-:W4:Y:S04]  /*0300*/  LDS.U8 R8, [R7+0xf] ;  /* 0x00000f0007087984 */ /* 0x000f280000000000 */
[----:B------:R-:W5:Y:S01]  /*0310*/  LDS.U8 R10, [R7] ;  /* 0x00000000070a7984 */ /* 0x000f620000000000 */
[----:B0-----:R-:W-:-:S02]  /*0320*/  IADD3 R0, PT, PT, R2, R3, R0 ;  /* 0x0000000302007210 */ /* 0x001fc40007ffe000 */
[----:B-1----:R-:W-:-:S04]  /*0330*/  IADD3 R2, P1, PT, R5, UR4, RZ ;  /* 0x0000000405027c10 */ /* 0x002fc8000ff3e0ff */
[----:B------:R-:W-:Y:S02]  /*0340*/  IADD3.X R3, PT, PT, R12, UR5, RZ, P1, !PT ;  /* 0x000000050c037c10 */ /* 0x000fe40008ffe4ff */
[----:B--2---:R-:W-:-:S04]  /*0350*/  IADD3 R0, PT, PT, R9, R0, R4 ;  /* 0x0000000009007210 */ /* 0x004fc80007ffe004 */
[----:B---3--:R-:W-:-:S05]  /*0360*/  IADD3 R11, PT, PT, R11, R0, R6 ;  /* 0x000000000b0b7210 */ /* 0x008fca0007ffe006 */
[----:B----4-:R-:W-:-:S05]  /*0370*/  IMAD.IADD R8, R8, 0x1, R11 ;  /* 0x0000000108087824 */ /* 0x010fca00078e020b */
[----:B------:R-:W-:-:S04]  /*0380*/  ISETP.NE.AND P0, PT, R8, 0x2, PT ;  /* 0x000000020800780c */ /* 0x000fc80003f05270 */
[----:B-----5:R-:W-:-:S04]  /*0390*/  ISETP.NE.AND P0, PT, R10, RZ, !P0 ;  /* 0x000000ff0a00720c */ /* 0x020fc80004705270 */
[----:B------:R-:W-:-:S04]  /*03a0*/  ISETP.EQ.OR P0, PT, R8, 0x3, P0 ;  /* 0x000000030800780c */ /* 0x000fc80000702670 */
[----:B------:R-:W-:-:S05]  /*03b0*/  SEL R5, RZ, 0x1, !P0 ;  /* 0x00000001ff057807 */ /* 0x000fca0004000000 */
[----:B------:R-:W-:Y:S01]  /*03c0*/  STG.E.U8 desc[UR6][R2.64], R5 ;  /* 0x0000000502007986 */ /* 0x000fe2000c101106 */
[----:B------:R-:W-:Y:S05]  /*03d0*/  EXIT ;  /* 0x000000000000794d */ /* 0x000fea0003800000 */
.L_x_0:
[----:B------:R-:W-:-:S00]  /*03e0*/  BRA `(.L_x_0) ;  /* 0xfffffffc00fc7947 */ /* 0x000fc0000383ffff */
[----:B------:R-:W-:-:S00]  /*03f0*/  NOP ;  /* 0x0000000000007918 */ /* 0x000fc00000000000 */
        /* <DEDUP_REMOVED lines=8> */
.L_x_1:


//--------------------- .nv.shared._Z10stepKernelPKhPh --------------------------
	.section	.nv.shared._Z10stepKernelPKhPh,"aw",@nobits
	.sectionflags	@""
.nv.shared._Z10stepKernelPKhPh:
	.zero		1280


//--------------------- .nv.shared.reserved.0     --------------------------
	.section	.nv.shared.reserved.0,"aw",@nobits
	.weak		__nv_reservedSMEM_offset_0_alias
	.size		__nv_reservedSMEM_offset_0_alias, 0, 64
	.other		__nv_reservedSMEM_offset_0_alias,@"STO_CUDA_RESERVED_SHARED STV_DEFAULT"
__nv_reservedSMEM_offset_0_alias:
	.zero		0
	.zero		64


//--------------------- .nv.constant0._Z10stepKernelPKhPh --------------------------
	.section	.nv.constant0._Z10stepKernelPKhPh,"a",@progbits
	.sectionflags	@""
	.align	4
.nv.constant0._Z10stepKernelPKhPh:
	.zero		912


//--------------------- SYMBOLS --------------------------

	.type		.nv.reservedSmem.offset0,@object
	.size		.nv.reservedSmem.offset0,0x4
	.type		.nv.reservedSmem.cap,@object
	.size		.nv.reservedSmem.cap,0x4
